//
// Generated by NVIDIA NVVM Compiler
//
// Compiler Build ID: CL-36424714
// Cuda compilation tools, release 13.0, V13.0.88
// Based on NVVM 20.0.0
//

.version 9.0
.target sm_100
.address_size 64

	// .globl	_Z7naiveSSPiS_
// _ZZ7naiveSSPiS_E6source has been demoted
// _ZZ7naiveSSPiS_E11destination has been demoted

.visible .entry _Z7naiveSSPiS_(
	.param .u64 .ptr .align 1 _Z7naiveSSPiS__param_0,
	.param .u64 .ptr .align 1 _Z7naiveSSPiS__param_1
)
{
	.reg .pred 	%p<8>;
	.reg .b32 	%r<65>;
	.reg .b64 	%rd<9>;
	// demoted variable
	.shared .align 4 .b8 _ZZ7naiveSSPiS_E6source[512];
	// demoted variable
	.shared .align 4 .b8 _ZZ7naiveSSPiS_E11destination[512];
	ld.param.u64 	%rd2, [_Z7naiveSSPiS__param_0];
	ld.param.u64 	%rd1, [_Z7naiveSSPiS__param_1];
	cvta.to.global.u64 	%rd3, %rd2;
	mov.u32 	%r1, %tid.x;
	mul.wide.u32 	%rd4, %r1, 4;
	add.s64 	%rd5, %rd3, %rd4;
	ld.global.u32 	%r25, [%rd5];
	shl.b32 	%r26, %r1, 2;
	mov.u32 	%r27, _ZZ7naiveSSPiS_E6source;
	add.s32 	%r2, %r27, %r26;
	st.shared.u32 	[%r2], %r25;
	bar.sync 	0;
	setp.ne.s32 	%p1, %r1, 0;
	@%p1 bra 	$L__BB0_2;
	ld.shared.u32 	%r58, [%r2];
	bra.uni 	$L__BB0_3;
$L__BB0_2:
	ld.shared.u32 	%r28, [%r2];
	ld.shared.u32 	%r29, [%r2+-4];
	add.s32 	%r58, %r29, %r28;
$L__BB0_3:
	mov.u32 	%r31, _ZZ7naiveSSPiS_E11destination;
	add.s32 	%r6, %r31, %r26;
	st.shared.u32 	[%r6], %r58;
	bar.sync 	0;
	ld.shared.u32 	%r32, [%r6];
	ld.shared.u32 	%r33, [%r2];
	st.shared.u32 	[%r6], %r33;
	st.shared.u32 	[%r2], %r32;
	bar.sync 	0;
	setp.lt.u32 	%p2, %r1, 2;
	@%p2 bra 	$L__BB0_5;
	ld.shared.u32 	%r34, [%r2];
	ld.shared.u32 	%r35, [%r2+-8];
	add.s32 	%r59, %r35, %r34;
	bra.uni 	$L__BB0_6;
$L__BB0_5:
	ld.shared.u32 	%r59, [%r2];
$L__BB0_6:
	st.shared.u32 	[%r6], %r59;
	bar.sync 	0;
	ld.shared.u32 	%r36, [%r6];
	ld.shared.u32 	%r37, [%r2];
	st.shared.u32 	[%r6], %r37;
	st.shared.u32 	[%r2], %r36;
	bar.sync 	0;
	setp.lt.u32 	%p3, %r1, 4;
	@%p3 bra 	$L__BB0_8;
	ld.shared.u32 	%r38, [%r2];
	ld.shared.u32 	%r39, [%r2+-16];
	add.s32 	%r60, %r39, %r38;
	bra.uni 	$L__BB0_9;
$L__BB0_8:
	ld.shared.u32 	%r60, [%r2];
$L__BB0_9:
	st.shared.u32 	[%r6], %r60;
	bar.sync 	0;
	ld.shared.u32 	%r40, [%r6];
	ld.shared.u32 	%r41, [%r2];
	st.shared.u32 	[%r6], %r41;
	st.shared.u32 	[%r2], %r40;
	bar.sync 	0;
	setp.lt.u32 	%p4, %r1, 8;
	@%p4 bra 	$L__BB0_11;
	ld.shared.u32 	%r42, [%r2];
	ld.shared.u32 	%r43, [%r2+-32];
	add.s32 	%r61, %r43, %r42;
	bra.uni 	$L__BB0_12;
$L__BB0_11:
	ld.shared.u32 	%r61, [%r2];
$L__BB0_12:
	st.shared.u32 	[%r6], %r61;
	bar.sync 	0;
	ld.shared.u32 	%r44, [%r6];
	ld.shared.u32 	%r45, [%r2];
	st.shared.u32 	[%r6], %r45;
	st.shared.u32 	[%r2], %r44;
	bar.sync 	0;
	setp.lt.u32 	%p5, %r1, 16;
	@%p5 bra 	$L__BB0_14;
	ld.shared.u32 	%r46, [%r2];
	ld.shared.u32 	%r47, [%r2+-64];
	add.s32 	%r62, %r47, %r46;
	bra.uni 	$L__BB0_15;
$L__BB0_14:
	ld.shared.u32 	%r62, [%r2];
$L__BB0_15:
	st.shared.u32 	[%r6], %r62;
	bar.sync 	0;
	ld.shared.u32 	%r48, [%r6];
	ld.shared.u32 	%r49, [%r2];
	st.shared.u32 	[%r6], %r49;
	st.shared.u32 	[%r2], %r48;
	bar.sync 	0;
	setp.lt.u32 	%p6, %r1, 32;
	@%p6 bra 	$L__BB0_17;
	ld.shared.u32 	%r50, [%r2];
	ld.shared.u32 	%r51, [%r2+-128];
	add.s32 	%r63, %r51, %r50;
	bra.uni 	$L__BB0_18;
$L__BB0_17:
	ld.shared.u32 	%r63, [%r2];
$L__BB0_18:
	st.shared.u32 	[%r6], %r63;
	bar.sync 	0;
	ld.shared.u32 	%r52, [%r6];
	ld.shared.u32 	%r53, [%r2];
	st.shared.u32 	[%r6], %r53;
	st.shared.u32 	[%r2], %r52;
	bar.sync 	0;
	setp.lt.u32 	%p7, %r1, 64;
	@%p7 bra 	$L__BB0_20;
	ld.shared.u32 	%r54, [%r2];
	ld.shared.u32 	%r55, [%r2+-256];
	add.s32 	%r64, %r55, %r54;
	bra.uni 	$L__BB0_21;
$L__BB0_20:
	ld.shared.u32 	%r64, [%r2];
$L__BB0_21:
	st.shared.u32 	[%r6], %r64;
	bar.sync 	0;
	ld.shared.u32 	%r56, [%r6];
	ld.shared.u32 	%r57, [%r2];
	st.shared.u32 	[%r6], %r57;
	st.shared.u32 	[%r2], %r56;
	cvta.to.global.u64 	%rd6, %rd1;
	add.s64 	%rd8, %rd6, %rd4;
	st.global.u32 	[%rd8], %r56;
	ret;

}


// ===== COMPILED SASS (sm_100) =====

	.target	sm_100

	.elftype	@"ET_EXEC"


//--------------------- .note.nv.tkinfo           --------------------------
	.section	.note.nv.tkinfo,"",@"SHT_NOTE"
	.sectionflags	@"SHF_NOTE_NV_TKINFO"
	.tkinfo
        /*0018*/ 	.word	0x00000002
        /*0030*/ 	.string	""
        /*0030*/ 	.string	"ptxas"
        /*0030*/ 	.string	"Cuda compilation tools, release 13.0, V13.0.88"
        /*0030*/ 	.string	"Build cuda_13.0.r13.0/compiler.36424714_0"
        /*0030*/ 	.string	"-arch sm_100 -m 64 "



//--------------------- .note.nv.cuinfo           --------------------------
	.section	.note.nv.cuinfo,"",@"SHT_NOTE"
	.sectionflags	@"SHF_NOTE_NV_CUINFO"
        /*0018*/ 	.short	0x0002
        /*001a*/ 	.short	0x0064
        /*001c*/ 	.short	0x0082
	.zero		2


//--------------------- .nv.info                  --------------------------
	.section	.nv.info,"",@"SHT_CUDA_INFO"
	.align	4


	//----- nvinfo : EIATTR_REGCOUNT
	.align		4
        /*0000*/ 	.byte	0x04, 0x2f
        /*0002*/ 	.short	(.L_1 - .L_0)
	.align		4
.L_0:
        /*0004*/ 	.word	index@(_Z7naiveSSPiS_)
        /*0008*/ 	.word	0x0000000d


	//----- nvinfo : EIATTR_FRAME_SIZE
	.align		4
.L_1:
        /*000c*/ 	.byte	0x04, 0x11
        /*000e*/ 	.short	(.L_3 - .L_2)
	.align		4
.L_2:
        /*0010*/ 	.word	index@(_Z7naiveSSPiS_)
        /*0014*/ 	.word	0x00000000


	//----- nvinfo : EIATTR_MIN_STACK_SIZE
	.align		4
.L_3:
        /*0018*/ 	.byte	0x04, 0x12
        /*001a*/ 	.short	(.L_5 - .L_4)
	.align		4
.L_4:
        /*001c*/ 	.word	index@(_Z7naiveSSPiS_)
        /*0020*/ 	.word	0x00000000
.L_5:


//--------------------- .nv.compat                --------------------------
	.section	.nv.compat,"",@"SHT_CUDA_COMPAT_INFO"
	.align	4
        /*0000*/ 	.byte	0x02, 0x09, 0x00, 0x00, 0x02, 0x02, 0x01, 0x00, 0x02, 0x05, 0x05, 0x00, 0x03, 0x07, 0x01, 0x01
        /*0010*/ 	.byte	0x02, 0x03, 0x00, 0x00, 0x02, 0x06, 0x01, 0x00, 0x04, 0x0b, 0x08, 0x00, 0x09, 0x00, 0x00, 0x00
        /*0020*/ 	.byte	0x00, 0x00, 0x00, 0x00


//--------------------- .nv.info._Z7naiveSSPiS_   --------------------------
	.section	.nv.info._Z7naiveSSPiS_,"",@"SHT_CUDA_INFO"
	.sectionflags	@""
	.align	4


	//----- nvinfo : EIATTR_CUDA_API_VERSION
	.align		4
        /*0000*/ 	.byte	0x04, 0x37
        /*0002*/ 	.short	(.L_7 - .L_6)
.L_6:
        /*0004*/ 	.word	0x00000082


	//----- nvinfo : EIATTR_KPARAM_INFO
	.align		4
.L_7:
        /*0008*/ 	.byte	0x04, 0x17
        /*000a*/ 	.short	(.L_9 - .L_8)
.L_8:
        /*000c*/ 	.word	0x00000000
        /*0010*/ 	.short	0x0001
        /*0012*/ 	.short	0x0008
        /*0014*/ 	.byte	0x00, 0xf5, 0x21, 0x00


	//----- nvinfo : EIATTR_KPARAM_INFO
	.align		4
.L_9:
        /*0018*/ 	.byte	0x04, 0x17
        /*001a*/ 	.short	(.L_11 - .L_10)
.L_10:
        /*001c*/ 	.word	0x00000000
        /*0020*/ 	.short	0x0000
        /*0022*/ 	.short	0x0000
        /*0024*/ 	.byte	0x00, 0xf5, 0x21, 0x00


	//----- nvinfo : EIATTR_SPARSE_MMA_MASK
	.align		4
.L_11:
        /*0028*/ 	.byte	0x03, 0x50
        /*002a*/ 	.short	0x0000


	//----- nvinfo : EIATTR_MAXREG_COUNT
	.align		4
        /*002c*/ 	.byte	0x03, 0x1b
        /*002e*/ 	.short	0x00ff


	//----- nvinfo : EIATTR_NUM_BARRIERS
	.align		4
        /*0030*/ 	.byte	0x02, 0x4c
        /*0032*/ 	.byte	0x01
	.zero		1


	//----- nvinfo : EIATTR_MERCURY_ISA_VERSION
	.align		4
        /*0034*/ 	.byte	0x03, 0x5f
        /*0036*/ 	.short	0x0101


	//----- nvinfo : EIATTR_VRC_CTA_INIT_COUNT
	.align		4
        /*0038*/ 	.byte	0x02, 0x4a
	.zero		1
	.zero		1


	//----- nvinfo : EIATTR_EXIT_INSTR_OFFSETS
	.align		4
        /*003c*/ 	.byte	0x04, 0x1c
        /*003e*/ 	.short	(.L_13 - .L_12)


	//   ....[0]....
.L_12:
        /*0040*/ 	.word	0x00000650


	//----- nvinfo : EIATTR_CBANK_PARAM_SIZE
	.align		4
.L_13:
        /*0044*/ 	.byte	0x03, 0x19
        /*0046*/ 	.short	0x0010


	//----- nvinfo : EIATTR_PARAM_CBANK
	.align		4
        /*0048*/ 	.byte	0x04, 0x0a
        /*004a*/ 	.short	(.L_15 - .L_14)
	.align		4
.L_14:
        /*004c*/ 	.word	index@(.nv.constant0._Z7naiveSSPiS_)
        /*0050*/ 	.short	0x0380
        /*0052*/ 	.short	0x0010


	//----- nvinfo : EIATTR_SW_WAR
	.align		4
.L_15:
        /*0054*/ 	.byte	0x04, 0x36
        /*0056*/ 	.short	(.L_17 - .L_16)
.L_16:
        /*0058*/ 	.word	0x00000008
.L_17:


//--------------------- .nv.callgraph             --------------------------
	.section	.nv.callgraph,"",@"SHT_CUDA_CALLGRAPH"
	.align	4
	.sectionentsize	8
	.align		4
        /*0000*/ 	.word	0x00000000
	.align		4
        /*0004*/ 	.word	0xffffffff
	.align		4
        /*0008*/ 	.word	0x00000000
	.align		4
        /*000c*/ 	.word	0xfffffffe
	.align		4
        /*0010*/ 	.word	0x00000000
	.align		4
        /*0014*/ 	.word	0xfffffffd
	.align		4
        /*0018*/ 	.word	0x00000000
	.align		4
        /*001c*/ 	.word	0xfffffffc


//--------------------- .text._Z7naiveSSPiS_      --------------------------
	.section	.text._Z7naiveSSPiS_,"ax",@progbits
	.align	128
        .global         _Z7naiveSSPiS_
        .type           _Z7naiveSSPiS_,@function
        .size           _Z7naiveSSPiS_,(.L_x_1 - _Z7naiveSSPiS_)
        .other          _Z7naiveSSPiS_,@"STO_CUDA_ENTRY STV_DEFAULT"
_Z7naiveSSPiS_:
.text._Z7naiveSSPiS_:
[----:B------:R-:W-:Y:S01]  /*0000*/  LDC R1, c[0x0][0x37c] ;  /* 0x0000df00ff017b82 */ /* 0x000fe20000000800 */
[----:B------:R-:W0:Y:S07]  /*0010*/  S2R R0, SR_TID.X ;  /* 0x0000000000007919 */ /* 0x000e2e0000002100 */
[----:B------:R-:W0:Y:S01]  /*0020*/  LDC.64 R4, c[0x0][0x380] ;  /* 0x0000e000ff047b82 */ /* 0x000e220000000a00 */
[----:B------:R-:W1:Y:S01]  /*0030*/  LDCU.64 UR8, c[0x0][0x358] ;  /* 0x00006b00ff0877ac */ /* 0x000e620008000a00 */
[----:B0-----:R-:W-:-:S06]  /*0040*/  IMAD.WIDE.U32 R4, R0, 0x4, R4 ;  /* 0x0000000400047825 */ /* 0x001fcc00078e0004 */
[----:B-1----:R-:W2:Y:S01]  /*0050*/  LDG.E R5, desc[UR8][R4.64] ;  /* 0x0000000804057981 */ /* 0x002ea2000c1e1900 */
[----:B------:R-:W0:Y:S01]  /*0060*/  S2UR UR5, SR_CgaCtaId ;  /* 0x00000000000579c3 */ /* 0x000e220000008800 */
[----:B------:R-:W-:Y:S01]  /*0070*/  UMOV UR4, 0x400 ;  /* 0x0000040000047882 */ /* 0x000fe20000000000 */
[----:B------:R-:W-:Y:S01]  /*0080*/  ISETP.NE.AND P0, PT, R0, RZ, PT ;  /* 0x000000ff0000720c */ /* 0x000fe20003f05270 */
[----:B0-----:R-:W-:Y:S02]  /*0090*/  ULEA UR6, UR5, UR4, 0x18 ;  /* 0x0000000405067291 */ /* 0x001fe4000f8ec0ff */
[----:B------:R-:W-:-:S04]  /*00a0*/  UIADD3 UR4, UPT, UPT, UR4, 0x200, URZ ;  /* 0x0000020004047890 */ /* 0x000fc8000fffe0ff */
[----:B------:R-:W-:Y:S01]  /*00b0*/  LEA R2, R0, UR6, 0x2 ;  /* 0x0000000600027c11 */ /* 0x000fe2000f8e10ff */
[----:B------:R-:W-:-:S06]  /*00c0*/  ULEA UR4, UR5, UR4, 0x18 ;  /* 0x0000000405047291 */ /* 0x000fcc000f8ec0ff */
[----:B------:R-:W-:Y:S01]  /*00d0*/  LEA R3, R0, UR4, 0x2 ;  /* 0x0000000400037c11 */ /* 0x000fe2000f8e10ff */
[----:B--2---:R-:W-:Y:S01]  /*00e0*/  STS [R2], R5 ;  /* 0x0000000502007388 */ /* 0x004fe20000000800 */
[----:B------:R-:W-:Y:S06]  /*00f0*/  BAR.SYNC.DEFER_BLOCKING 0x0 ;  /* 0x0000000000007b1d */ /* 0x000fec0000010000 */
[----:B------:R-:W-:Y:S04]  /*0100*/  @!P0 LDS R6, [R2] ;  /* 0x0000000002068984 */ /* 0x000fe80000000800 */
[----:B------:R-:W-:Y:S04]  /*0110*/  @P0 LDS R8, [R2] ;  /* 0x0000000002080984 */ /* 0x000fe80000000800 */
[----:B------:R-:W0:Y:S02]  /*0120*/  @P0 LDS R7, [R2+-0x4] ;  /* 0xfffffc0002070984 */ /* 0x000e240000000800 */
[----:B0-----:R-:W-:Y:S01]  /*0130*/  @P0 IMAD.IADD R6, R8, 0x1, R7 ;  /* 0x0000000108060824 */ /* 0x001fe200078e0207 */
[----:B------:R-:W-:-:S04]  /*0140*/  ISETP.GE.U32.AND P0, PT, R0, 0x2, PT ;  /* 0x000000020000780c */ /* 0x000fc80003f06070 */
[----:B------:R-:W-:Y:S01]  /*0150*/  STS [R3], R6 ;  /* 0x0000000603007388 */ /* 0x000fe20000000800 */
[----:B------:R-:W-:Y:S06]  /*0160*/  BAR.SYNC.DEFER_BLOCKING 0x0 ;  /* 0x0000000000007b1d */ /* 0x000fec0000010000 */
[----:B------:R-:W0:Y:S04]  /*0170*/  LDS R4, [R2] ;  /* 0x0000000002047984 */ /* 0x000e280000000800 */
[----:B------:R-:W1:Y:S04]  /*0180*/  LDS R5, [R3] ;  /* 0x0000000003057984 */ /* 0x000e680000000800 */
[----:B0-----:R-:W-:Y:S04]  /*0190*/  STS [R3], R4 ;  /* 0x0000000403007388 */ /* 0x001fe80000000800 */
[----:B-1----:R-:W-:Y:S01]  /*01a0*/  STS [R2], R5 ;  /* 0x0000000502007388 */ /* 0x002fe20000000800 */
[----:B------:R-:W-:Y:S06]  /*01b0*/  BAR.SYNC.DEFER_BLOCKING 0x0 ;  /* 0x0000000000007b1d */ /* 0x000fec0000010000 */
[----:B------:R-:W-:Y:S04]  /*01c0*/  @P0 LDS R7, [R2] ;  /* 0x0000000002070984 */ /* 0x000fe80000000800 */
[----:B------:R-:W0:Y:S02]  /*01d0*/  @P0 LDS R8, [R2+-0x8] ;  /* 0xfffff80002080984 */ /* 0x000e240000000800 */
[----:B0-----:R-:W-:-:S06]  /*01e0*/  @P0 IMAD.IADD R8, R7, 0x1, R8 ;  /* 0x0000000107080824 */ /* 0x001fcc00078e0208 */
[----:B------:R-:W0:Y:S01]  /*01f0*/  @!P0 LDS R8, [R2] ;  /* 0x0000000002088984 */ /* 0x000e220000000800 */
[----:B------:R-:W-:-:S03]  /*0200*/  ISETP.GE.U32.AND P0, PT, R0, 0x4, PT ;  /* 0x000000040000780c */ /* 0x000fc60003f06070 */
[----:B0-----:R-:W-:Y:S01]  /*0210*/  STS [R3], R8 ;  /* 0x0000000803007388 */ /* 0x001fe20000000800 */
        /* <DEDUP_REMOVED lines=56> */
[----:B0-----:R-:W-:-:S02]  /*05a0*/  @P0 IMAD.IADD R6, R5, 0x1, R6 ;  /* 0x0000000105060824 */ /* 0x001fc400078e0206 */
[----:B------:R-:W0:Y:S04]  /*05b0*/  LDC.64 R4, c[0x0][0x388] ;  /* 0x0000e200ff047b82 */ /* 0x000e280000000a00 */
[----:B------:R-:W1:Y:S01]  /*05c0*/  @!P0 LDS R6, [R2] ;  /* 0x0000000002068984 */ /* 0x000e620000000800 */
[----:B0-----:R-:W-:-:S03]  /*05d0*/  IMAD.WIDE.U32 R4, R0, 0x4, R4 ;  /* 0x0000000400047825 */ /* 0x001fc600078e0004 */
[----:B-1----:R-:W-:Y:S01]  /*05e0*/  STS [R3], R6 ;  /* 0x0000000603007388 */ /* 0x002fe20000000800 */
[----:B------:R-:W-:Y:S06]  /*05f0*/  BAR.SYNC.DEFER_BLOCKING 0x0 ;  /* 0x0000000000007b1d */ /* 0x000fec0000010000 */
[----:B------:R-:W0:Y:S04]  /*0600*/  LDS R10, [R2] ;  /* 0x00000000020a7984 */ /* 0x000e280000000800 */
[----:B------:R-:W1:Y:S04]  /*0610*/  LDS R9, [R3] ;  /* 0x0000000003097984 */ /* 0x000e680000000800 */
[----:B0-----:R-:W-:Y:S04]  /*0620*/  STS [R3], R10 ;  /* 0x0000000a03007388 */ /* 0x001fe80000000800 */
[----:B-1----:R-:W-:Y:S04]  /*0630*/  STG.E desc[UR8][R4.64], R9 ;  /* 0x0000000904007986 */ /* 0x002fe8000c101908 */
[----:B------:R-:W-:Y:S01]  /*0640*/  STS [R2], R9 ;  /* 0x0000000902007388 */ /* 0x000fe20000000800 */
[----:B------:R-:W-:Y:S05]  /*0650*/  EXIT ;  /* 0x000000000000794d */ /* 0x000fea0003800000 */
.L_x_0:
[----:B------:R-:W-:-:S00]  /*0660*/  BRA `(.L_x_0) ;  /* 0xfffffffc00fc7947 */ /* 0x000fc0000383ffff */
[----:B------:R-:W-:-:S00]  /*0670*/  NOP ;  /* 0x0000000000007918 */ /* 0x000fc00000000000 */
        /* <DEDUP_REMOVED lines=8> */
.L_x_1:


//--------------------- .nv.shared._Z7naiveSSPiS_ --------------------------
	.section	.nv.shared._Z7naiveSSPiS_,"aw",@nobits
	.sectionflags	@""
	.align	4
.nv.shared._Z7naiveSSPiS_:
	.zero		2048


//--------------------- .nv.shared.reserved.0     --------------------------
	.section	.nv.shared.reserved.0,"aw",@nobits
	.weak		__nv_reservedSMEM_offset_0_alias
	.size		__nv_reservedSMEM_offset_0_alias, 0, 64
	.other		__nv_reservedSMEM_offset_0_alias,@"STO_CUDA_RESERVED_SHARED STV_DEFAULT"
__nv_reservedSMEM_offset_0_alias:
	.zero		0
	.zero		64


//--------------------- .nv.constant0._Z7naiveSSPiS_ --------------------------
	.section	.nv.constant0._Z7naiveSSPiS_,"a",@progbits
	.sectionflags	@""
	.align	4
.nv.constant0._Z7naiveSSPiS_:
	.zero		912


//--------------------- SYMBOLS --------------------------

	.type		.nv.reservedSmem.offset0,@object
	.size		.nv.reservedSmem.offset0,0x4
	.type		.nv.reservedSmem.cap,@object
	.size		.nv.reservedSmem.cap,0x4
